//
// Generated by NVIDIA NVVM Compiler
//
// Compiler Build ID: CL-36424714
// Cuda compilation tools, release 13.0, V13.0.88
// Based on NVVM 20.0.0
//

.version 9.0
.target sm_100
.address_size 64

	// .globl	_Z12somaPrefixosPiS_
// _ZZ12somaPrefixosPiS_E4temp has been demoted

.visible .entry _Z12somaPrefixosPiS_(
	.param .u64 .ptr .align 1 _Z12somaPrefixosPiS__param_0,
	.param .u64 .ptr .align 1 _Z12somaPrefixosPiS__param_1
)
{
	.reg .pred 	%p<4>;
	.reg .b32 	%r<24>;
	.reg .b64 	%rd<9>;
	// demoted variable
	.shared .align 4 .b8 _ZZ12somaPrefixosPiS_E4temp[1024];
	ld.param.u64 	%rd2, [_Z12somaPrefixosPiS__param_0];
	ld.param.u64 	%rd1, [_Z12somaPrefixosPiS__param_1];
	cvta.to.global.u64 	%rd3, %rd2;
	mov.u32 	%r9, %ctaid.x;
	mov.u32 	%r1, %ntid.x;
	mov.u32 	%r2, %tid.x;
	mad.lo.s32 	%r3, %r9, %r1, %r2;
	mul.wide.s32 	%rd4, %r3, 4;
	add.s64 	%rd5, %rd3, %rd4;
	ld.global.u32 	%r10, [%rd5];
	shl.b32 	%r11, %r2, 2;
	mov.u32 	%r12, _ZZ12somaPrefixosPiS_E4temp;
	add.s32 	%r4, %r12, %r11;
	st.shared.u32 	[%r4], %r10;
	bar.sync 	0;
	setp.lt.u32 	%p1, %r1, 2;
	@%p1 bra 	$L__BB0_5;
	mov.b32 	%r22, 1;
$L__BB0_2:
	setp.lt.u32 	%p2, %r2, %r22;
	mov.b32 	%r23, 0;
	@%p2 bra 	$L__BB0_4;
	sub.s32 	%r15, %r2, %r22;
	shl.b32 	%r16, %r15, 2;
	add.s32 	%r18, %r12, %r16;
	ld.shared.u32 	%r23, [%r18];
$L__BB0_4:
	bar.sync 	0;
	ld.shared.u32 	%r19, [%r4];
	add.s32 	%r20, %r19, %r23;
	st.shared.u32 	[%r4], %r20;
	bar.sync 	0;
	shl.b32 	%r22, %r22, 1;
	setp.lt.u32 	%p3, %r22, %r1;
	@%p3 bra 	$L__BB0_2;
$L__BB0_5:
	cvta.to.global.u64 	%rd6, %rd1;
	ld.shared.u32 	%r21, [%r4];
	add.s64 	%rd8, %rd6, %rd4;
	st.global.u32 	[%rd8], %r21;
	ret;

}


// ===== COMPILED SASS (sm_100) =====

	.target	sm_100

	.elftype	@"ET_EXEC"


//--------------------- .note.nv.tkinfo           --------------------------
	.section	.note.nv.tkinfo,"",@"SHT_NOTE"
	.sectionflags	@"SHF_NOTE_NV_TKINFO"
	.tkinfo
        /*0018*/ 	.word	0x00000002
        /*0030*/ 	.string	""
        /*0030*/ 	.string	"ptxas"
        /*0030*/ 	.string	"Cuda compilation tools, release 13.0, V13.0.88"
        /*0030*/ 	.string	"Build cuda_13.0.r13.0/compiler.36424714_0"
        /*0030*/ 	.string	"-arch sm_100 -m 64 "



//--------------------- .note.nv.cuinfo           --------------------------
	.section	.note.nv.cuinfo,"",@"SHT_NOTE"
	.sectionflags	@"SHF_NOTE_NV_CUINFO"
        /*0018*/ 	.short	0x0002
        /*001a*/ 	.short	0x0064
        /*001c*/ 	.short	0x0082
	.zero		2


//--------------------- .nv.info                  --------------------------
	.section	.nv.info,"",@"SHT_CUDA_INFO"
	.align	4


	//----- nvinfo : EIATTR_REGCOUNT
	.align		4
        /*0000*/ 	.byte	0x04, 0x2f
        /*0002*/ 	.short	(.L_1 - .L_0)
	.align		4
.L_0:
        /*0004*/ 	.word	index@(_Z12somaPrefixosPiS_)
        /*0008*/ 	.word	0x0000000c


	//----- nvinfo : EIATTR_FRAME_SIZE
	.align		4
.L_1:
        /*000c*/ 	.byte	0x04, 0x11
        /*000e*/ 	.short	(.L_3 - .L_2)
	.align		4
.L_2:
        /*0010*/ 	.word	index@(_Z12somaPrefixosPiS_)
        /*0014*/ 	.word	0x00000000


	//----- nvinfo : EIATTR_MIN_STACK_SIZE
	.align		4
.L_3:
        /*0018*/ 	.byte	0x04, 0x12
        /*001a*/ 	.short	(.L_5 - .L_4)
	.align		4
.L_4:
        /*001c*/ 	.word	index@(_Z12somaPrefixosPiS_)
        /*0020*/ 	.word	0x00000000
.L_5:


//--------------------- .nv.compat                --------------------------
	.section	.nv.compat,"",@"SHT_CUDA_COMPAT_INFO"
	.align	4
        /*0000*/ 	.byte	0x02, 0x09, 0x00, 0x00, 0x02, 0x02, 0x01, 0x00, 0x02, 0x05, 0x05, 0x00, 0x03, 0x07, 0x01, 0x01
        /*0010*/ 	.byte	0x02, 0x03, 0x00, 0x00, 0x02, 0x06, 0x01, 0x00, 0x04, 0x0b, 0x08, 0x00, 0x09, 0x00, 0x00, 0x00
        /*0020*/ 	.byte	0x00, 0x00, 0x00, 0x00


//--------------------- .nv.info._Z12somaPrefixosPiS_ --------------------------
	.section	.nv.info._Z12somaPrefixosPiS_,"",@"SHT_CUDA_INFO"
	.sectionflags	@""
	.align	4


	//----- nvinfo : EIATTR_CUDA_API_VERSION
	.align		4
        /*0000*/ 	.byte	0x04, 0x37
        /*0002*/ 	.short	(.L_7 - .L_6)
.L_6:
        /*0004*/ 	.word	0x00000082


	//----- nvinfo : EIATTR_KPARAM_INFO
	.align		4
.L_7:
        /*0008*/ 	.byte	0x04, 0x17
        /*000a*/ 	.short	(.L_9 - .L_8)
.L_8:
        /*000c*/ 	.word	0x00000000
        /*0010*/ 	.short	0x0001
        /*0012*/ 	.short	0x0008
        /*0014*/ 	.byte	0x00, 0xf5, 0x21, 0x00


	//----- nvinfo : EIATTR_KPARAM_INFO
	.align		4
.L_9:
        /*0018*/ 	.byte	0x04, 0x17
        /*001a*/ 	.short	(.L_11 - .L_10)
.L_10:
        /*001c*/ 	.word	0x00000000
        /*0020*/ 	.short	0x0000
        /*0022*/ 	.short	0x0000
        /*0024*/ 	.byte	0x00, 0xf5, 0x21, 0x00


	//----- nvinfo : EIATTR_SPARSE_MMA_MASK
	.align		4
.L_11:
        /*0028*/ 	.byte	0x03, 0x50
        /*002a*/ 	.short	0x0000


	//----- nvinfo : EIATTR_MAXREG_COUNT
	.align		4
        /*002c*/ 	.byte	0x03, 0x1b
        /*002e*/ 	.short	0x00ff


	//----- nvinfo : EIATTR_NUM_BARRIERS
	.align		4
        /*0030*/ 	.byte	0x02, 0x4c
        /*0032*/ 	.byte	0x01
	.zero		1


	//----- nvinfo : EIATTR_MERCURY_ISA_VERSION
	.align		4
        /*0034*/ 	.byte	0x03, 0x5f
        /*0036*/ 	.short	0x0101


	//----- nvinfo : EIATTR_VRC_CTA_INIT_COUNT
	.align		4
        /*0038*/ 	.byte	0x02, 0x4a
	.zero		1
	.zero		1


	//----- nvinfo : EIATTR_EXIT_INSTR_OFFSETS
	.align		4
        /*003c*/ 	.byte	0x04, 0x1c
        /*003e*/ 	.short	(.L_13 - .L_12)


	//   ....[0]....
.L_12:
        /*0040*/ 	.word	0x00000230


	//----- nvinfo : EIATTR_CBANK_PARAM_SIZE
	.align		4
.L_13:
        /*0044*/ 	.byte	0x03, 0x19
        /*0046*/ 	.short	0x0010


	//----- nvinfo : EIATTR_PARAM_CBANK
	.align		4
        /*0048*/ 	.byte	0x04, 0x0a
        /*004a*/ 	.short	(.L_15 - .L_14)
	.align		4
.L_14:
        /*004c*/ 	.word	index@(.nv.constant0._Z12somaPrefixosPiS_)
        /*0050*/ 	.short	0x0380
        /*0052*/ 	.short	0x0010


	//----- nvinfo : EIATTR_SW_WAR
	.align		4
.L_15:
        /*0054*/ 	.byte	0x04, 0x36
        /*0056*/ 	.short	(.L_17 - .L_16)
.L_16:
        /*0058*/ 	.word	0x00000008
.L_17:


//--------------------- .nv.callgraph             --------------------------
	.section	.nv.callgraph,"",@"SHT_CUDA_CALLGRAPH"
	.align	4
	.sectionentsize	8
	.align		4
        /*0000*/ 	.word	0x00000000
	.align		4
        /*0004*/ 	.word	0xffffffff
	.align		4
        /*0008*/ 	.word	0x00000000
	.align		4
        /*000c*/ 	.word	0xfffffffe
	.align		4
        /*0010*/ 	.word	0x00000000
	.align		4
        /*0014*/ 	.word	0xfffffffd
	.align		4
        /*0018*/ 	.word	0x00000000
	.align		4
        /*001c*/ 	.word	0xfffffffc


//--------------------- .text._Z12somaPrefixosPiS_ --------------------------
	.section	.text._Z12somaPrefixosPiS_,"ax",@progbits
	.align	128
        .global         _Z12somaPrefixosPiS_
        .type           _Z12somaPrefixosPiS_,@function
        .size           _Z12somaPrefixosPiS_,(.L_x_3 - _Z12somaPrefixosPiS_)
        .other          _Z12somaPrefixosPiS_,@"STO_CUDA_ENTRY STV_DEFAULT"
_Z12somaPrefixosPiS_:
.text._Z12somaPrefixosPiS_:
[----:B------:R-:W-:Y:S01]  /*0000*/  LDC R1, c[0x0][0x37c] ;  /* 0x0000df00ff017b82 */ /* 0x000fe20000000800 */
[----:B------:R-:W0:Y:S07]  /*0010*/  S2R R9, SR_TID.X ;  /* 0x0000000000097919 */ /* 0x000e2e0000002100 */
[----:B------:R-:W0:Y:S01]  /*0020*/  S2UR UR4, SR_CTAID.X ;  /* 0x00000000000479c3 */ /* 0x000e220000002500 */
[----:B------:R-:W1:Y:S07]  /*0030*/  LDCU.64 UR6, c[0x0][0x358] ;  /* 0x00006b00ff0677ac */ /* 0x000e6e0008000a00 */
[----:B------:R-:W0:Y:S08]  /*0040*/  LDC R4, c[0x0][0x360] ;  /* 0x0000d800ff047b82 */ /* 0x000e300000000800 */
[----:B------:R-:W2:Y:S01]  /*0050*/  LDC.64 R2, c[0x0][0x380] ;  /* 0x0000e000ff027b82 */ /* 0x000ea20000000a00 */
[----:B0-----:R-:W-:-:S04]  /*0060*/  IMAD R5, R4, UR4, R9 ;  /* 0x0000000404057c24 */ /* 0x001fc8000f8e0209 */
[----:B--2---:R-:W-:-:S06]  /*0070*/  IMAD.WIDE R2, R5, 0x4, R2 ;  /* 0x0000000405027825 */ /* 0x004fcc00078e0202 */
[----:B-1----:R-:W2:Y:S01]  /*0080*/  LDG.E R2, desc[UR6][R2.64] ;  /* 0x0000000602027981 */ /* 0x002ea2000c1e1900 */
[----:B------:R-:W0:Y:S01]  /*0090*/  S2UR UR5, SR_CgaCtaId ;  /* 0x00000000000579c3 */ /* 0x000e220000008800 */
[----:B------:R-:W-:Y:S01]  /*00a0*/  UMOV UR4, 0x400 ;  /* 0x0000040000047882 */ /* 0x000fe20000000000 */
[----:B------:R-:W-:Y:S01]  /*00b0*/  ISETP.GE.U32.AND P0, PT, R4, 0x2, PT ;  /* 0x000000020400780c */ /* 0x000fe20003f06070 */
[----:B0-----:R-:W-:-:S06]  /*00c0*/  ULEA UR4, UR5, UR4, 0x18 ;  /* 0x0000000405047291 */ /* 0x001fcc000f8ec0ff */
[----:B------:R-:W-:-:S05]  /*00d0*/  LEA R7, R9, UR4, 0x2 ;  /* 0x0000000409077c11 */ /* 0x000fca000f8e10ff */
[----:B--2---:R0:W-:Y:S01]  /*00e0*/  STS [R7], R2 ;  /* 0x0000000207007388 */ /* 0x0041e20000000800 */
[----:B------:R-:W-:Y:S06]  /*00f0*/  BAR.SYNC.DEFER_BLOCKING 0x0 ;  /* 0x0000000000007b1d */ /* 0x000fec0000010000 */
[----:B------:R-:W-:Y:S05]  /*0100*/  @!P0 BRA `(.L_x_0) ;  /* 0x0000000000388947 */ /* 0x000fea0003800000 */
[----:B------:R-:W-:-:S05]  /*0110*/  UMOV UR5, 0x1 ;  /* 0x0000000100057882 */ /* 0x000fca0000000000 */
.L_x_1:
[----:B------:R-:W-:Y:S01]  /*0120*/  ISETP.GE.U32.AND P0, PT, R9, UR5, PT ;  /* 0x0000000509007c0c */ /* 0x000fe2000bf06070 */
[----:B-1----:R-:W-:-:S12]  /*0130*/  HFMA2 R0, -RZ, RZ, 0, 0 ;  /* 0x00000000ff007431 */ /* 0x002fd800000001ff */
[----:B0-----:R-:W-:Y:S01]  /*0140*/  @P0 VIADD R2, R9, -UR5 ;  /* 0x8000000509020c36 */ /* 0x001fe20008000000 */
[----:B------:R-:W-:-:S04]  /*0150*/  USHF.L.U32 UR5, UR5, 0x1, URZ ;  /* 0x0000000105057899 */ /* 0x000fc800080006ff */
[----:B------:R-:W-:-:S05]  /*0160*/  @P0 LEA R2, R2, UR4, 0x2 ;  /* 0x0000000402020c11 */ /* 0x000fca000f8e10ff */
[----:B------:R-:W-:Y:S01]  /*0170*/  @P0 LDS R0, [R2] ;  /* 0x0000000002000984 */ /* 0x000fe20000000800 */
[----:B------:R-:W-:Y:S01]  /*0180*/  BAR.SYNC.DEFER_BLOCKING 0x0 ;  /* 0x0000000000007b1d */ /* 0x000fe20000010000 */
[----:B------:R-:W-:-:S05]  /*0190*/  ISETP.LE.U32.AND P0, PT, R4, UR5, PT ;  /* 0x0000000504007c0c */ /* 0x000fca000bf03070 */
[----:B------:R-:W0:Y:S02]  /*01a0*/  LDS R3, [R7] ;  /* 0x0000000007037984 */ /* 0x000e240000000800 */
[----:B0-----:R-:W-:-:S05]  /*01b0*/  IMAD.IADD R0, R3, 0x1, R0 ;  /* 0x0000000103007824 */ /* 0x001fca00078e0200 */
[----:B------:R1:W-:Y:S01]  /*01c0*/  STS [R7], R0 ;  /* 0x0000000007007388 */ /* 0x0003e20000000800 */
[----:B------:R-:W-:Y:S06]  /*01d0*/  BAR.SYNC.DEFER_BLOCKING 0x0 ;  /* 0x0000000000007b1d */ /* 0x000fec0000010000 */
[----:B------:R-:W-:Y:S05]  /*01e0*/  @!P0 BRA `(.L_x_1) ;  /* 0xfffffffc00cc8947 */ /* 0x000fea000383ffff */
.L_x_0:
[----:B01----:R-:W0:Y:S01]  /*01f0*/  LDS R7, [R7] ;  /* 0x0000000007077984 */ /* 0x003e220000000800 */
[----:B------:R-:W1:Y:S02]  /*0200*/  LDC.64 R2, c[0x0][0x388] ;  /* 0x0000e200ff027b82 */ /* 0x000e640000000a00 */
[----:B-1----:R-:W-:-:S05]  /*0210*/  IMAD.WIDE R2, R5, 0x4, R2 ;  /* 0x0000000405027825 */ /* 0x002fca00078e0202 */
[----:B0-----:R-:W-:Y:S01]  /*0220*/  STG.E desc[UR6][R2.64], R7 ;  /* 0x0000000702007986 */ /* 0x001fe2000c101906 */
[----:B------:R-:W-:Y:S05]  /*0230*/  EXIT ;  /* 0x000000000000794d */ /* 0x000fea0003800000 */
.L_x_2:
[----:B------:R-:W-:-:S00]  /*0240*/  BRA `(.L_x_2) ;  /* 0xfffffffc00fc7947 */ /* 0x000fc0000383ffff */
[----:B------:R-:W-:-:S00]  /*0250*/  NOP ;  /* 0x0000000000007918 */ /* 0x000fc00000000000 */
        /* <DEDUP_REMOVED lines=10> */
.L_x_3:


//--------------------- .nv.shared._Z12somaPrefixosPiS_ --------------------------
	.section	.nv.shared._Z12somaPrefixosPiS_,"aw",@nobits
	.sectionflags	@""
	.align	4
.nv.shared._Z12somaPrefixosPiS_:
	.zero		2048


//--------------------- .nv.shared.reserved.0     --------------------------
	.section	.nv.shared.reserved.0,"aw",@nobits
	.weak		__nv_reservedSMEM_offset_0_alias
	.size		__nv_reservedSMEM_offset_0_alias, 0, 64
	.other		__nv_reservedSMEM_offset_0_alias,@"STO_CUDA_RESERVED_SHARED STV_DEFAULT"
__nv_reservedSMEM_offset_0_alias:
	.zero		0
	.zero		64


//--------------------- .nv.constant0._Z12somaPrefixosPiS_ --------------------------
	.section	.nv.constant0._Z12somaPrefixosPiS_,"a",@progbits
	.sectionflags	@""
	.align	4
.nv.constant0._Z12somaPrefixosPiS_:
	.zero		912


//--------------------- SYMBOLS --------------------------

	.type		.nv.reservedSmem.offset0,@object
	.size		.nv.reservedSmem.offset0,0x4
	.type		.nv.reservedSmem.cap,@object
	.size		.nv.reservedSmem.cap,0x4
